//
// Generated by NVIDIA NVVM Compiler
//
// Compiler Build ID: CL-36424714
// Cuda compilation tools, release 13.0, V13.0.88
// Based on NVVM 20.0.0
//

.version 9.0
.target sm_100
.address_size 64

	// .globl	sumSquareError

.visible .entry sumSquareError(
	.param .u32 sumSquareError_param_0,
	.param .u32 sumSquareError_param_1,
	.param .u32 sumSquareError_param_2,
	.param .f32 sumSquareError_param_3,
	.param .u64 .ptr .align 1 sumSquareError_param_4,
	.param .u64 .ptr .align 1 sumSquareError_param_5,
	.param .u64 .ptr .align 1 sumSquareError_param_6,
	.param .u64 .ptr .align 1 sumSquareError_param_7
)
{
	.reg .pred 	%p<26>;
	.reg .b32 	%r<80>;
	.reg .b32 	%f<146>;
	.reg .b64 	%rd<53>;

	ld.param.u32 	%r39, [sumSquareError_param_0];
	ld.param.u32 	%r37, [sumSquareError_param_1];
	ld.param.u32 	%r38, [sumSquareError_param_2];
	ld.param.f32 	%f24, [sumSquareError_param_3];
	ld.param.u64 	%rd6, [sumSquareError_param_4];
	ld.param.u64 	%rd7, [sumSquareError_param_5];
	ld.param.u64 	%rd8, [sumSquareError_param_6];
	ld.param.u64 	%rd5, [sumSquareError_param_7];
	cvta.to.global.u64 	%rd1, %rd6;
	cvta.to.global.u64 	%rd2, %rd8;
	cvta.to.global.u64 	%rd3, %rd7;
	mov.u32 	%r40, %ctaid.x;
	mov.u32 	%r41, %ntid.x;
	mov.u32 	%r42, %tid.x;
	mad.lo.s32 	%r1, %r40, %r41, %r42;
	setp.ge.s32 	%p1, %r1, %r39;
	@%p1 bra 	$L__BB0_29;
	cvta.to.global.u64 	%rd9, %rd5;
	mul.wide.s32 	%rd10, %r1, 4;
	add.s64 	%rd4, %rd9, %rd10;
	mov.b32 	%r43, 0;
	st.global.u32 	[%rd4], %r43;
	shl.b32 	%r44, %r1, 1;
	mul.wide.s32 	%rd11, %r44, 4;
	add.s64 	%rd12, %rd3, %rd11;
	ld.global.f32 	%f25, [%rd12+4];
	setp.gt.f32 	%p2, %f25, %f24;
	neg.f32 	%f26, %f24;
	setp.lt.f32 	%p3, %f25, %f26;
	or.pred  	%p4, %p2, %p3;
	setp.eq.s32 	%p5, %r38, 2;
	and.pred  	%p6, %p5, %p4;
	@%p6 bra 	$L__BB0_30;
	setp.lt.s32 	%p7, %r37, 1;
	@%p7 bra 	$L__BB0_29;
	setp.lt.s32 	%p8, %r38, 1;
	mul.lo.s32 	%r2, %r38, %r1;
	mul.lo.s32 	%r3, %r37, %r1;
	@%p8 bra 	$L__BB0_17;
	and.b32  	%r4, %r38, 7;
	and.b32  	%r5, %r38, 2147483640;
	neg.s32 	%r6, %r5;
	mul.lo.s32 	%r53, %r38, %r37;
	mul.lo.s32 	%r7, %r53, %r1;
	mov.b32 	%r67, 0;
	mov.f32 	%f132, 0f00000000;
	mul.wide.u32 	%rd45, %r37, 4;
$L__BB0_5:
	setp.lt.u32 	%p17, %r38, 8;
	mov.f32 	%f140, 0f00000000;
	mov.b32 	%r72, 0;
	@%p17 bra 	$L__BB0_8;
	add.s32 	%r69, %r7, %r67;
	mov.f32 	%f140, 0f00000000;
	mov.u32 	%r68, %r2;
	mov.u32 	%r70, %r6;
$L__BB0_7:
	.pragma "nounroll";
	mul.wide.s32 	%rd21, %r68, 4;
	add.s64 	%rd22, %rd3, %rd21;
	mul.wide.s32 	%rd23, %r69, 4;
	add.s64 	%rd24, %rd1, %rd23;
	ld.global.f32 	%f87, [%rd24];
	ld.global.f32 	%f88, [%rd22];
	fma.rn.f32 	%f89, %f87, %f88, %f140;
	mul.wide.u32 	%rd25, %r37, 4;
	add.s64 	%rd26, %rd24, %rd25;
	ld.global.f32 	%f90, [%rd26];
	ld.global.f32 	%f91, [%rd22+4];
	fma.rn.f32 	%f92, %f90, %f91, %f89;
	add.s64 	%rd27, %rd26, %rd25;
	ld.global.f32 	%f93, [%rd27];
	ld.global.f32 	%f94, [%rd22+8];
	fma.rn.f32 	%f95, %f93, %f94, %f92;
	add.s64 	%rd28, %rd27, %rd25;
	ld.global.f32 	%f96, [%rd28];
	ld.global.f32 	%f97, [%rd22+12];
	fma.rn.f32 	%f98, %f96, %f97, %f95;
	add.s64 	%rd29, %rd28, %rd25;
	ld.global.f32 	%f99, [%rd29];
	ld.global.f32 	%f100, [%rd22+16];
	fma.rn.f32 	%f101, %f99, %f100, %f98;
	add.s64 	%rd30, %rd29, %rd25;
	ld.global.f32 	%f102, [%rd30];
	ld.global.f32 	%f103, [%rd22+20];
	fma.rn.f32 	%f104, %f102, %f103, %f101;
	add.s64 	%rd31, %rd30, %rd25;
	ld.global.f32 	%f105, [%rd31];
	ld.global.f32 	%f106, [%rd22+24];
	fma.rn.f32 	%f107, %f105, %f106, %f104;
	add.s64 	%rd32, %rd31, %rd25;
	ld.global.f32 	%f108, [%rd32];
	ld.global.f32 	%f109, [%rd22+28];
	fma.rn.f32 	%f140, %f108, %f109, %f107;
	add.s32 	%r70, %r70, 8;
	shl.b32 	%r55, %r37, 3;
	add.s32 	%r69, %r69, %r55;
	add.s32 	%r68, %r68, 8;
	setp.ne.s32 	%p18, %r70, 0;
	mov.u32 	%r72, %r5;
	@%p18 bra 	$L__BB0_7;
$L__BB0_8:
	setp.eq.s32 	%p19, %r4, 0;
	@%p19 bra 	$L__BB0_16;
	add.s32 	%r56, %r4, -1;
	setp.lt.u32 	%p20, %r56, 3;
	@%p20 bra 	$L__BB0_11;
	add.s32 	%r57, %r72, %r2;
	mad.lo.s32 	%r58, %r57, %r37, %r67;
	mul.wide.s32 	%rd33, %r58, 4;
	add.s64 	%rd34, %rd1, %rd33;
	ld.global.f32 	%f111, [%rd34];
	mul.wide.s32 	%rd35, %r57, 4;
	add.s64 	%rd36, %rd3, %rd35;
	ld.global.f32 	%f112, [%rd36];
	fma.rn.f32 	%f113, %f111, %f112, %f140;
	add.s64 	%rd38, %rd34, %rd45;
	ld.global.f32 	%f114, [%rd38];
	ld.global.f32 	%f115, [%rd36+4];
	fma.rn.f32 	%f116, %f114, %f115, %f113;
	add.s64 	%rd39, %rd38, %rd45;
	ld.global.f32 	%f117, [%rd39];
	ld.global.f32 	%f118, [%rd36+8];
	fma.rn.f32 	%f119, %f117, %f118, %f116;
	add.s64 	%rd40, %rd39, %rd45;
	ld.global.f32 	%f120, [%rd40];
	ld.global.f32 	%f121, [%rd36+12];
	fma.rn.f32 	%f140, %f120, %f121, %f119;
	add.s32 	%r72, %r72, 4;
$L__BB0_11:
	and.b32  	%r59, %r38, 3;
	setp.eq.s32 	%p21, %r59, 0;
	@%p21 bra 	$L__BB0_16;
	setp.eq.s32 	%p22, %r59, 1;
	@%p22 bra 	$L__BB0_14;
	add.s32 	%r60, %r72, %r2;
	mad.lo.s32 	%r61, %r60, %r37, %r67;
	mul.wide.s32 	%rd41, %r61, 4;
	add.s64 	%rd42, %rd1, %rd41;
	ld.global.f32 	%f123, [%rd42];
	mul.wide.s32 	%rd43, %r60, 4;
	add.s64 	%rd44, %rd3, %rd43;
	ld.global.f32 	%f124, [%rd44];
	fma.rn.f32 	%f125, %f123, %f124, %f140;
	add.s64 	%rd46, %rd42, %rd45;
	ld.global.f32 	%f126, [%rd46];
	ld.global.f32 	%f127, [%rd44+4];
	fma.rn.f32 	%f140, %f126, %f127, %f125;
	add.s32 	%r72, %r72, 2;
$L__BB0_14:
	and.b32  	%r62, %r38, 1;
	setp.eq.b32 	%p23, %r62, 1;
	not.pred 	%p24, %p23;
	@%p24 bra 	$L__BB0_16;
	add.s32 	%r63, %r72, %r2;
	mad.lo.s32 	%r64, %r63, %r37, %r67;
	mul.wide.s32 	%rd47, %r64, 4;
	add.s64 	%rd48, %rd1, %rd47;
	ld.global.f32 	%f128, [%rd48];
	mul.wide.s32 	%rd49, %r63, 4;
	add.s64 	%rd50, %rd3, %rd49;
	ld.global.f32 	%f129, [%rd50];
	fma.rn.f32 	%f140, %f128, %f129, %f140;
$L__BB0_16:
	add.s32 	%r65, %r67, %r3;
	mul.wide.s32 	%rd51, %r65, 4;
	add.s64 	%rd52, %rd2, %rd51;
	ld.global.f32 	%f130, [%rd52];
	sub.f32 	%f131, %f130, %f140;
	fma.rn.f32 	%f132, %f131, %f131, %f132;
	st.global.f32 	[%rd4], %f132;
	add.s32 	%r67, %r67, 1;
	setp.eq.s32 	%p25, %r67, %r37;
	@%p25 bra 	$L__BB0_29;
	bra.uni 	$L__BB0_5;
$L__BB0_17:
	and.b32  	%r22, %r37, 15;
	setp.lt.u32 	%p9, %r37, 16;
	mov.b32 	%r75, 0;
	mov.f32 	%f142, 0f00000000;
	@%p9 bra 	$L__BB0_20;
	and.b32  	%r75, %r37, 2147483632;
	mov.b32 	%r74, 0;
	mov.f32 	%f142, 0f00000000;
$L__BB0_19:
	.pragma "nounroll";
	add.s32 	%r47, %r74, %r3;
	mul.wide.s32 	%rd13, %r47, 4;
	add.s64 	%rd14, %rd2, %rd13;
	ld.global.f32 	%f29, [%rd14];
	fma.rn.f32 	%f30, %f29, %f29, %f142;
	st.global.f32 	[%rd4], %f30;
	ld.global.f32 	%f31, [%rd14+4];
	fma.rn.f32 	%f32, %f31, %f31, %f30;
	st.global.f32 	[%rd4], %f32;
	ld.global.f32 	%f33, [%rd14+8];
	fma.rn.f32 	%f34, %f33, %f33, %f32;
	st.global.f32 	[%rd4], %f34;
	ld.global.f32 	%f35, [%rd14+12];
	fma.rn.f32 	%f36, %f35, %f35, %f34;
	st.global.f32 	[%rd4], %f36;
	ld.global.f32 	%f37, [%rd14+16];
	fma.rn.f32 	%f38, %f37, %f37, %f36;
	st.global.f32 	[%rd4], %f38;
	ld.global.f32 	%f39, [%rd14+20];
	fma.rn.f32 	%f40, %f39, %f39, %f38;
	st.global.f32 	[%rd4], %f40;
	ld.global.f32 	%f41, [%rd14+24];
	fma.rn.f32 	%f42, %f41, %f41, %f40;
	st.global.f32 	[%rd4], %f42;
	ld.global.f32 	%f43, [%rd14+28];
	fma.rn.f32 	%f44, %f43, %f43, %f42;
	st.global.f32 	[%rd4], %f44;
	ld.global.f32 	%f45, [%rd14+32];
	fma.rn.f32 	%f46, %f45, %f45, %f44;
	st.global.f32 	[%rd4], %f46;
	ld.global.f32 	%f47, [%rd14+36];
	fma.rn.f32 	%f48, %f47, %f47, %f46;
	st.global.f32 	[%rd4], %f48;
	ld.global.f32 	%f49, [%rd14+40];
	fma.rn.f32 	%f50, %f49, %f49, %f48;
	st.global.f32 	[%rd4], %f50;
	ld.global.f32 	%f51, [%rd14+44];
	fma.rn.f32 	%f52, %f51, %f51, %f50;
	st.global.f32 	[%rd4], %f52;
	ld.global.f32 	%f53, [%rd14+48];
	fma.rn.f32 	%f54, %f53, %f53, %f52;
	st.global.f32 	[%rd4], %f54;
	ld.global.f32 	%f55, [%rd14+52];
	fma.rn.f32 	%f56, %f55, %f55, %f54;
	st.global.f32 	[%rd4], %f56;
	ld.global.f32 	%f57, [%rd14+56];
	fma.rn.f32 	%f58, %f57, %f57, %f56;
	st.global.f32 	[%rd4], %f58;
	ld.global.f32 	%f59, [%rd14+60];
	fma.rn.f32 	%f142, %f59, %f59, %f58;
	st.global.f32 	[%rd4], %f142;
	add.s32 	%r74, %r74, 16;
	setp.ne.s32 	%p10, %r74, %r75;
	@%p10 bra 	$L__BB0_19;
$L__BB0_20:
	setp.eq.s32 	%p11, %r22, 0;
	@%p11 bra 	$L__BB0_29;
	and.b32  	%r27, %r37, 7;
	setp.lt.u32 	%p12, %r22, 8;
	@%p12 bra 	$L__BB0_23;
	add.s32 	%r48, %r75, %r3;
	mul.wide.s32 	%rd15, %r48, 4;
	add.s64 	%rd16, %rd2, %rd15;
	ld.global.f32 	%f60, [%rd16];
	fma.rn.f32 	%f61, %f60, %f60, %f142;
	st.global.f32 	[%rd4], %f61;
	ld.global.f32 	%f62, [%rd16+4];
	fma.rn.f32 	%f63, %f62, %f62, %f61;
	st.global.f32 	[%rd4], %f63;
	ld.global.f32 	%f64, [%rd16+8];
	fma.rn.f32 	%f65, %f64, %f64, %f63;
	st.global.f32 	[%rd4], %f65;
	ld.global.f32 	%f66, [%rd16+12];
	fma.rn.f32 	%f67, %f66, %f66, %f65;
	st.global.f32 	[%rd4], %f67;
	ld.global.f32 	%f68, [%rd16+16];
	fma.rn.f32 	%f69, %f68, %f68, %f67;
	st.global.f32 	[%rd4], %f69;
	ld.global.f32 	%f70, [%rd16+20];
	fma.rn.f32 	%f71, %f70, %f70, %f69;
	st.global.f32 	[%rd4], %f71;
	ld.global.f32 	%f72, [%rd16+24];
	fma.rn.f32 	%f73, %f72, %f72, %f71;
	st.global.f32 	[%rd4], %f73;
	ld.global.f32 	%f74, [%rd16+28];
	fma.rn.f32 	%f142, %f74, %f74, %f73;
	st.global.f32 	[%rd4], %f142;
	add.s32 	%r75, %r75, 8;
$L__BB0_23:
	setp.eq.s32 	%p13, %r27, 0;
	@%p13 bra 	$L__BB0_29;
	and.b32  	%r30, %r37, 3;
	setp.lt.u32 	%p14, %r27, 4;
	@%p14 bra 	$L__BB0_26;
	add.s32 	%r49, %r75, %r3;
	mul.wide.s32 	%rd17, %r49, 4;
	add.s64 	%rd18, %rd2, %rd17;
	ld.global.f32 	%f75, [%rd18];
	fma.rn.f32 	%f76, %f75, %f75, %f142;
	st.global.f32 	[%rd4], %f76;
	ld.global.f32 	%f77, [%rd18+4];
	fma.rn.f32 	%f78, %f77, %f77, %f76;
	st.global.f32 	[%rd4], %f78;
	ld.global.f32 	%f79, [%rd18+8];
	fma.rn.f32 	%f80, %f79, %f79, %f78;
	st.global.f32 	[%rd4], %f80;
	ld.global.f32 	%f81, [%rd18+12];
	fma.rn.f32 	%f142, %f81, %f81, %f80;
	st.global.f32 	[%rd4], %f142;
	add.s32 	%r75, %r75, 4;
$L__BB0_26:
	setp.eq.s32 	%p15, %r30, 0;
	@%p15 bra 	$L__BB0_29;
	mov.b32 	%r79, 0;
$L__BB0_28:
	.pragma "nounroll";
	add.s32 	%r51, %r75, %r3;
	mul.wide.s32 	%rd19, %r51, 4;
	add.s64 	%rd20, %rd2, %rd19;
	ld.global.f32 	%f82, [%rd20];
	fma.rn.f32 	%f142, %f82, %f82, %f142;
	st.global.f32 	[%rd4], %f142;
	add.s32 	%r75, %r75, 1;
	add.s32 	%r79, %r79, 1;
	setp.ne.s32 	%p16, %r79, %r30;
	@%p16 bra 	$L__BB0_28;
$L__BB0_29:
	ret;
$L__BB0_30:
	mov.b32 	%r66, 1325334528;
	st.global.u32 	[%rd4], %r66;
	bra.uni 	$L__BB0_29;

}


// ===== COMPILED SASS (sm_100) =====

	.target	sm_100

	.elftype	@"ET_EXEC"


//--------------------- .note.nv.tkinfo           --------------------------
	.section	.note.nv.tkinfo,"",@"SHT_NOTE"
	.sectionflags	@"SHF_NOTE_NV_TKINFO"
	.tkinfo
        /*0018*/ 	.word	0x00000002
        /*0030*/ 	.string	""
        /*0030*/ 	.string	"ptxas"
        /*0030*/ 	.string	"Cuda compilation tools, release 13.0, V13.0.88"
        /*0030*/ 	.string	"Build cuda_13.0.r13.0/compiler.36424714_0"
        /*0030*/ 	.string	"-arch sm_100 -m 64 "



//--------------------- .note.nv.cuinfo           --------------------------
	.section	.note.nv.cuinfo,"",@"SHT_NOTE"
	.sectionflags	@"SHF_NOTE_NV_CUINFO"
        /*0018*/ 	.short	0x0002
        /*001a*/ 	.short	0x0064
        /*001c*/ 	.short	0x0082
	.zero		2


//--------------------- .nv.info                  --------------------------
	.section	.nv.info,"",@"SHT_CUDA_INFO"
	.align	4


	//----- nvinfo : EIATTR_REGCOUNT
	.align		4
        /*0000*/ 	.byte	0x04, 0x2f
        /*0002*/ 	.short	(.L_1 - .L_0)
	.align		4
.L_0:
        /*0004*/ 	.word	index@(sumSquareError)
        /*0008*/ 	.word	0x00000020


	//----- nvinfo : EIATTR_FRAME_SIZE
	.align		4
.L_1:
        /*000c*/ 	.byte	0x04, 0x11
        /*000e*/ 	.short	(.L_3 - .L_2)
	.align		4
.L_2:
        /*0010*/ 	.word	index@(sumSquareError)
        /*0014*/ 	.word	0x00000000


	//----- nvinfo : EIATTR_MIN_STACK_SIZE
	.align		4
.L_3:
        /*0018*/ 	.byte	0x04, 0x12
        /*001a*/ 	.short	(.L_5 - .L_4)
	.align		4
.L_4:
        /*001c*/ 	.word	index@(sumSquareError)
        /*0020*/ 	.word	0x00000000
.L_5:


//--------------------- .nv.compat                --------------------------
	.section	.nv.compat,"",@"SHT_CUDA_COMPAT_INFO"
	.align	4
        /*0000*/ 	.byte	0x02, 0x09, 0x00, 0x00, 0x02, 0x02, 0x01, 0x00, 0x02, 0x05, 0x05, 0x00, 0x03, 0x07, 0x01, 0x01
        /*0010*/ 	.byte	0x02, 0x03, 0x00, 0x00, 0x02, 0x06, 0x01, 0x00, 0x04, 0x0b, 0x08, 0x00, 0x09, 0x00, 0x00, 0x00
        /*0020*/ 	.byte	0x00, 0x00, 0x00, 0x00


//--------------------- .nv.info.sumSquareError   --------------------------
	.section	.nv.info.sumSquareError,"",@"SHT_CUDA_INFO"
	.sectionflags	@""
	.align	4


	//----- nvinfo : EIATTR_CUDA_API_VERSION
	.align		4
        /*0000*/ 	.byte	0x04, 0x37
        /*0002*/ 	.short	(.L_7 - .L_6)
.L_6:
        /*0004*/ 	.word	0x00000082


	//----- nvinfo : EIATTR_KPARAM_INFO
	.align		4
.L_7:
        /*0008*/ 	.byte	0x04, 0x17
        /*000a*/ 	.short	(.L_9 - .L_8)
.L_8:
        /*000c*/ 	.word	0x00000000
        /*0010*/ 	.short	0x0007
        /*0012*/ 	.short	0x0028
        /*0014*/ 	.byte	0x00, 0xf5, 0x21, 0x00


	//----- nvinfo : EIATTR_KPARAM_INFO
	.align		4
.L_9:
        /*0018*/ 	.byte	0x04, 0x17
        /*001a*/ 	.short	(.L_11 - .L_10)
.L_10:
        /*001c*/ 	.word	0x00000000
        /*0020*/ 	.short	0x0006
        /*0022*/ 	.short	0x0020
        /*0024*/ 	.byte	0x00, 0xf5, 0x21, 0x00


	//----- nvinfo : EIATTR_KPARAM_INFO
	.align		4
.L_11:
        /*0028*/ 	.byte	0x04, 0x17
        /*002a*/ 	.short	(.L_13 - .L_12)
.L_12:
        /*002c*/ 	.word	0x00000000
        /*0030*/ 	.short	0x0005
        /*0032*/ 	.short	0x0018
        /*0034*/ 	.byte	0x00, 0xf5, 0x21, 0x00


	//----- nvinfo : EIATTR_KPARAM_INFO
	.align		4
.L_13:
        /*0038*/ 	.byte	0x04, 0x17
        /*003a*/ 	.short	(.L_15 - .L_14)
.L_14:
        /*003c*/ 	.word	0x00000000
        /*0040*/ 	.short	0x0004
        /*0042*/ 	.short	0x0010
        /*0044*/ 	.byte	0x00, 0xf5, 0x21, 0x00


	//----- nvinfo : EIATTR_KPARAM_INFO
	.align		4
.L_15:
        /*0048*/ 	.byte	0x04, 0x17
        /*004a*/ 	.short	(.L_17 - .L_16)
.L_16:
        /*004c*/ 	.word	0x00000000
        /*0050*/ 	.short	0x0003
        /*0052*/ 	.short	0x000c
        /*0054*/ 	.byte	0x00, 0xf0, 0x11, 0x00


	//----- nvinfo : EIATTR_KPARAM_INFO
	.align		4
.L_17:
        /*0058*/ 	.byte	0x04, 0x17
        /*005a*/ 	.short	(.L_19 - .L_18)
.L_18:
        /*005c*/ 	.word	0x00000000
        /*0060*/ 	.short	0x0002
        /*0062*/ 	.short	0x0008
        /*0064*/ 	.byte	0x00, 0xf0, 0x11, 0x00


	//----- nvinfo : EIATTR_KPARAM_INFO
	.align		4
.L_19:
        /*0068*/ 	.byte	0x04, 0x17
        /*006a*/ 	.short	(.L_21 - .L_20)
.L_20:
        /*006c*/ 	.word	0x00000000
        /*0070*/ 	.short	0x0001
        /*0072*/ 	.short	0x0004
        /*0074*/ 	.byte	0x00, 0xf0, 0x11, 0x00


	//----- nvinfo : EIATTR_KPARAM_INFO
	.align		4
.L_21:
        /*0078*/ 	.byte	0x04, 0x17
        /*007a*/ 	.short	(.L_23 - .L_22)
.L_22:
        /*007c*/ 	.word	0x00000000
        /*0080*/ 	.short	0x0000
        /*0082*/ 	.short	0x0000
        /*0084*/ 	.byte	0x00, 0xf0, 0x11, 0x00


	//----- nvinfo : EIATTR_SPARSE_MMA_MASK
	.align		4
.L_23:
        /*0088*/ 	.byte	0x03, 0x50
        /*008a*/ 	.short	0x0000


	//----- nvinfo : EIATTR_MAXREG_COUNT
	.align		4
        /*008c*/ 	.byte	0x03, 0x1b
        /*008e*/ 	.short	0x00ff


	//----- nvinfo : EIATTR_MERCURY_ISA_VERSION
	.align		4
        /*0090*/ 	.byte	0x03, 0x5f
        /*0092*/ 	.short	0x0101


	//----- nvinfo : EIATTR_VRC_CTA_INIT_COUNT
	.align		4
        /*0094*/ 	.byte	0x02, 0x4a
	.zero		1
	.zero		1


	//----- nvinfo : EIATTR_EXIT_INSTR_OFFSETS
	.align		4
        /*0098*/ 	.byte	0x04, 0x1c
        /*009a*/ 	.short	(.L_25 - .L_24)


	//   ....[0]....
.L_24:
        /*009c*/ 	.word	0x00000070


	//   ....[1]....
        /*00a0*/ 	.word	0x00000170


	//   ....[2]....
        /*00a4*/ 	.word	0x00000990


	//   ....[3]....
        /*00a8*/ 	.word	0x00000da0


	//   ....[4]....
        /*00ac*/ 	.word	0x00000fb0


	//   ....[5]....
        /*00b0*/ 	.word	0x00001100


	//   ....[6]....
        /*00b4*/ 	.word	0x000011c0


	//   ....[7]....
        /*00b8*/ 	.word	0x000011f0


	//----- nvinfo : EIATTR_CRS_STACK_SIZE
	.align		4
.L_25:
        /*00bc*/ 	.byte	0x04, 0x1e
        /*00be*/ 	.short	(.L_27 - .L_26)
.L_26:
        /*00c0*/ 	.word	0x00000000


	//----- nvinfo : EIATTR_CBANK_PARAM_SIZE
	.align		4
.L_27:
        /*00c4*/ 	.byte	0x03, 0x19
        /*00c6*/ 	.short	0x0030


	//----- nvinfo : EIATTR_PARAM_CBANK
	.align		4
        /*00c8*/ 	.byte	0x04, 0x0a
        /*00ca*/ 	.short	(.L_29 - .L_28)
	.align		4
.L_28:
        /*00cc*/ 	.word	index@(.nv.constant0.sumSquareError)
        /*00d0*/ 	.short	0x0380
        /*00d2*/ 	.short	0x0030


	//----- nvinfo : EIATTR_SW_WAR
	.align		4
.L_29:
        /*00d4*/ 	.byte	0x04, 0x36
        /*00d6*/ 	.short	(.L_31 - .L_30)
.L_30:
        /*00d8*/ 	.word	0x00000008
.L_31:


//--------------------- .nv.callgraph             --------------------------
	.section	.nv.callgraph,"",@"SHT_CUDA_CALLGRAPH"
	.align	4
	.sectionentsize	8
	.align		4
        /*0000*/ 	.word	0x00000000
	.align		4
        /*0004*/ 	.word	0xffffffff
	.align		4
        /*0008*/ 	.word	0x00000000
	.align		4
        /*000c*/ 	.word	0xfffffffe
	.align		4
        /*0010*/ 	.word	0x00000000
	.align		4
        /*0014*/ 	.word	0xfffffffd
	.align		4
        /*0018*/ 	.word	0x00000000
	.align		4
        /*001c*/ 	.word	0xfffffffc


//--------------------- .text.sumSquareError      --------------------------
	.section	.text.sumSquareError,"ax",@progbits
	.align	128
        .global         sumSquareError
        .type           sumSquareError,@function
        .size           sumSquareError,(.L_x_13 - sumSquareError)
        .other          sumSquareError,@"STO_CUDA_ENTRY STV_DEFAULT"
sumSquareError:
.text.sumSquareError:
[----:B------:R-:W-:Y:S01]  /*0000*/  LDC R1, c[0x0][0x37c] ;  /* 0x0000df00ff017b82 */ /* 0x000fe20000000800 */
[----:B------:R-:W0:Y:S07]  /*0010*/  S2R R0, SR_TID.X ;  /* 0x0000000000007919 */ /* 0x000e2e0000002100 */
[----:B------:R-:W0:Y:S01]  /*0020*/  S2UR UR4, SR_CTAID.X ;  /* 0x00000000000479c3 */ /* 0x000e220000002500 */
[----:B------:R-:W1:Y:S07]  /*0030*/  LDCU UR5, c[0x0][0x380] ;  /* 0x00007000ff0577ac */ /* 0x000e6e0008000800 */
[----:B------:R-:W0:Y:S02]  /*0040*/  LDC R3, c[0x0][0x360] ;  /* 0x0000d800ff037b82 */ /* 0x000e240000000800 */
[----:B0-----:R-:W-:-:S05]  /*0050*/  IMAD R3, R3, UR4, R0 ;  /* 0x0000000403037c24 */ /* 0x001fca000f8e0200 */
[----:B-1----:R-:W-:-:S13]  /*0060*/  ISETP.GE.AND P0, PT, R3, UR5, PT ;  /* 0x0000000503007c0c */ /* 0x002fda000bf06270 */
[----:B------:R-:W-:Y:S05]  /*0070*/  @P0 EXIT ;  /* 0x000000000000094d */ /* 0x000fea0003800000 */
[----:B------:R-:W0:Y:S01]  /*0080*/  LDC.64 R12, c[0x0][0x3a8] ;  /* 0x0000ea00ff0c7b82 */ /* 0x000e220000000a00 */
[----:B------:R-:W1:Y:S01]  /*0090*/  LDCU.64 UR6, c[0x0][0x358] ;  /* 0x00006b00ff0677ac */ /* 0x000e620008000a00 */
[----:B------:R-:W-:-:S06]  /*00a0*/  SHF.L.U32 R7, R3, 0x1, RZ ;  /* 0x0000000103077819 */ /* 0x000fcc00000006ff */
[----:B------:R-:W2:Y:S08]  /*00b0*/  LDC.64 R4, c[0x0][0x398] ;  /* 0x0000e600ff047b82 */ /* 0x000eb00000000a00 */
[----:B------:R-:W3:Y:S01]  /*00c0*/  LDC.64 R8, c[0x0][0x388] ;  /* 0x0000e200ff087b82 */ /* 0x000ee20000000a00 */
[----:B0-----:R-:W-:-:S05]  /*00d0*/  IMAD.WIDE R12, R3, 0x4, R12 ;  /* 0x00000004030c7825 */ /* 0x001fca00078e020c */
[----:B-1----:R0:W-:Y:S01]  /*00e0*/  STG.E desc[UR6][R12.64], RZ ;  /* 0x000000ff0c007986 */ /* 0x0021e2000c101906 */
[----:B--2---:R-:W-:-:S06]  /*00f0*/  IMAD.WIDE R4, R7, 0x4, R4 ;  /* 0x0000000407047825 */ /* 0x004fcc00078e0204 */
[----:B------:R-:W2:Y:S01]  /*0100*/  LDG.E R4, desc[UR6][R4.64+0x4] ;  /* 0x0000040604047981 */ /* 0x000ea2000c1e1900 */
[----:B---3--:R-:W-:Y:S02]  /*0110*/  ISETP.EQ.AND P1, PT, R8, 0x2, PT ;  /* 0x000000020800780c */ /* 0x008fe40003f22270 */
[----:B--2---:R-:W-:-:S04]  /*0120*/  FSETP.GEU.AND P0, PT, R4, -R9, PT ;  /* 0x800000090400720b */ /* 0x004fc80003f0e000 */
[----:B------:R-:W-:-:S13]  /*0130*/  FSETP.GT.OR P0, PT, R4, R9, !P0 ;  /* 0x000000090400720b */ /* 0x000fda0004704400 */
[----:B0-----:R-:W-:Y:S05]  /*0140*/  @P0 BRA P1, `(.L_x_0) ;  /* 0x0000001000200947 */ /* 0x001fea0000800000 */
[----:B------:R-:W0:Y:S02]  /*0150*/  LDC R0, c[0x0][0x384] ;  /* 0x0000e100ff007b82 */ /* 0x000e240000000800 */
[----:B0-----:R-:W-:-:S13]  /*0160*/  ISETP.GE.AND P0, PT, R0, 0x1, PT ;  /* 0x000000010000780c */ /* 0x001fda0003f06270 */
[----:B------:R-:W-:Y:S05]  /*0170*/  @!P0 EXIT ;  /* 0x000000000000894d */ /* 0x000fea0003800000 */
[----:B------:R-:W-:-:S13]  /*0180*/  ISETP.GE.AND P0, PT, R8, 0x1, PT ;  /* 0x000000010800780c */ /* 0x000fda0003f06270 */
[----:B------:R-:W-:Y:S05]  /*0190*/  @!P0 BRA `(.L_x_1) ;  /* 0x0000000800048947 */ /* 0x000fea0003800000 */
[C---:B------:R-:W-:Y:S01]  /*01a0*/  IMAD R6, R8.reuse, R0, RZ ;  /* 0x0000000008067224 */ /* 0x040fe200078e02ff */
[C---:B------:R-:W-:Y:S01]  /*01b0*/  LOP3.LUT R2, R8.reuse, 0x7ffffff8, RZ, 0xc0, !PT ;  /* 0x7ffffff808027812 */ /* 0x040fe200078ec0ff */
[----:B------:R-:W-:Y:S02]  /*01c0*/  HFMA2 R5, -RZ, RZ, 0, 0 ;  /* 0x00000000ff057431 */ /* 0x000fe400000001ff */
[C---:B------:R-:W-:Y:S01]  /*01d0*/  IMAD R0, R3.reuse, R8, RZ ;  /* 0x0000000803007224 */ /* 0x040fe200078e02ff */
[----:B------:R-:W-:Y:S01]  /*01e0*/  LOP3.LUT R4, R8, 0x7, RZ, 0xc0, !PT ;  /* 0x0000000708047812 */ /* 0x000fe200078ec0ff */
[----:B------:R-:W-:Y:S01]  /*01f0*/  IMAD R6, R3, R6, RZ ;  /* 0x0000000603067224 */ /* 0x000fe200078e02ff */
[----:B------:R-:W-:Y:S01]  /*0200*/  IADD3 R7, PT, PT, -R2, RZ, RZ ;  /* 0x000000ff02077210 */ /* 0x000fe20007ffe1ff */
[----:B------:R-:W-:-:S06]  /*0210*/  UMOV UR4, URZ ;  /* 0x000000ff00047c82 */ /* 0x000fcc0008000000 */
.L_x_6:
[----:B0-----:R-:W0:Y:S01]  /*0220*/  LDC R8, c[0x0][0x388] ;  /* 0x0000e200ff087b82 */ /* 0x001e220000000800 */
[----:B------:R-:W-:Y:S02]  /*0230*/  MOV R18, RZ ;  /* 0x000000ff00127202 */ /* 0x000fe40000000f00 */
[----:B------:R-:W-:Y:S02]  /*0240*/  MOV R17, RZ ;  /* 0x000000ff00117202 */ /* 0x000fe40000000f00 */
[----:B0-----:R-:W-:-:S13]  /*0250*/  ISETP.GE.U32.AND P0, PT, R8, 0x8, PT ;  /* 0x000000080800780c */ /* 0x001fda0003f06070 */
[----:B------:R-:W-:Y:S05]  /*0260*/  @!P0 BRA `(.L_x_2) ;  /* 0x0000000000b88947 */ /* 0x000fea0003800000 */
[----:B------:R-:W-:Y:S01]  /*0270*/  HFMA2 R18, -RZ, RZ, 0, 0 ;  /* 0x00000000ff127431 */ /* 0x000fe200000001ff */
[----:B------:R-:W-:Y:S02]  /*0280*/  IADD3 R10, PT, PT, R6, UR4, RZ ;  /* 0x00000004060a7c10 */ /* 0x000fe4000fffe0ff */
[----:B------:R-:W-:Y:S02]  /*0290*/  MOV R9, R0 ;  /* 0x0000000000097202 */ /* 0x000fe40000000f00 */
[----:B------:R-:W-:-:S07]  /*02a0*/  MOV R11, R7 ;  /* 0x00000007000b7202 */ /* 0x000fce0000000f00 */
.L_x_3:
[----:B------:R-:W0:Y:S08]  /*02b0*/  LDC.64 R20, c[0x0][0x390] ;  /* 0x0000e400ff147b82 */ /* 0x000e300000000a00 */
[----:B------:R-:W1:Y:S08]  /*02c0*/  LDC.64 R14, c[0x0][0x398] ;  /* 0x0000e600ff0e7b82 */ /* 0x000e700000000a00 */
[----:B------:R-:W2:Y:S01]  /*02d0*/  LDC R27, c[0x0][0x384] ;  /* 0x0000e100ff1b7b82 */ /* 0x000ea20000000800 */
[----:B0-----:R-:W-:-:S05]  /*02e0*/  IMAD.WIDE R20, R10, 0x4, R20 ;  /* 0x000000040a147825 */ /* 0x001fca00078e0214 */
[----:B------:R2:W3:Y:S01]  /*02f0*/  LDG.E R19, desc[UR6][R20.64] ;  /* 0x0000000614137981 */ /* 0x0004e2000c1e1900 */
[----:B-1----:R-:W-:-:S05]  /*0300*/  IMAD.WIDE R14, R9, 0x4, R14 ;  /* 0x00000004090e7825 */ /* 0x002fca00078e020e */
[----:B------:R-:W3:Y:S01]  /*0310*/  LDG.E R28, desc[UR6][R14.64] ;  /* 0x000000060e1c7981 */ /* 0x000ee2000c1e1900 */
[----:B--2---:R-:W-:-:S03]  /*0320*/  IMAD.WIDE.U32 R20, R27, 0x4, R20 ;  /* 0x000000041b147825 */ /* 0x004fc600078e0014 */
[----:B------:R-:W2:Y:S04]  /*0330*/  LDG.E R24, desc[UR6][R14.64+0x4] ;  /* 0x000004060e187981 */ /* 0x000ea8000c1e1900 */
[----:B------:R-:W2:Y:S01]  /*0340*/  LDG.E R25, desc[UR6][R20.64] ;  /* 0x0000000614197981 */ /* 0x000ea2000c1e1900 */
[----:B------:R-:W-:-:S03]  /*0350*/  IMAD.WIDE.U32 R22, R27, 0x4, R20 ;  /* 0x000000041b167825 */ /* 0x000fc600078e0014 */
[----:B------:R-:W4:Y:S04]  /*0360*/  LDG.E R26, desc[UR6][R14.64+0x8] ;  /* 0x000008060e1a7981 */ /* 0x000f28000c1e1900 */
[----:B------:R3:W4:Y:S01]  /*0370*/  LDG.E R29, desc[UR6][R22.64] ;  /* 0x00000006161d7981 */ /* 0x000722000c1e1900 */
[----:B------:R-:W-:-:S04]  /*0380*/  IMAD.WIDE.U32 R16, R27, 0x4, R22 ;  /* 0x000000041b107825 */ /* 0x000fc800078e0016 */
[----:B---3--:R-:W-:Y:S01]  /*0390*/  FFMA R22, R19, R28, R18 ;  /* 0x0000001c13167223 */ /* 0x008fe20000000012 */
[----:B------:R-:W-:Y:S01]  /*03a0*/  IMAD.WIDE.U32 R18, R27, 0x4, R16 ;  /* 0x000000041b127825 */ /* 0x000fe200078e0010 */
[----:B------:R2:W3:Y:S03]  /*03b0*/  LDG.E R28, desc[UR6][R16.64] ;  /* 0x00000006101c7981 */ /* 0x0004e6000c1e1900 */
[----:B--2---:R-:W-:Y:S01]  /*03c0*/  FFMA R16, R25, R24, R22 ;  /* 0x0000001819107223 */ /* 0x004fe20000000016 */
[----:B------:R-:W-:Y:S01]  /*03d0*/  IMAD.WIDE.U32 R24, R27, 0x4, R18 ;  /* 0x000000041b187825 */ /* 0x000fe200078e0012 */
[----:B------:R3:W2:Y:S03]  /*03e0*/  LDG.E R22, desc[UR6][R18.64] ;  /* 0x0000000612167981 */ /* 0x0006a6000c1e1900 */
[----:B----4-:R-:W-:-:S02]  /*03f0*/  FFMA R29, R29, R26, R16 ;  /* 0x0000001a1d1d7223 */ /* 0x010fc40000000010 */
[----:B------:R-:W2:Y:S01]  /*0400*/  LDG.E R26, desc[UR6][R14.64+0x10] ;  /* 0x000010060e1a7981 */ /* 0x000ea2000c1e1900 */
[----:B------:R-:W-:-:S03]  /*0410*/  IMAD.WIDE.U32 R20, R27, 0x4, R24 ;  /* 0x000000041b147825 */ /* 0x000fc600078e0018 */
[----:B------:R-:W4:Y:S04]  /*0420*/  LDG.E R23, desc[UR6][R24.64] ;  /* 0x0000000618177981 */ /* 0x000f28000c1e1900 */
[----:B------:R-:W3:Y:S01]  /*0430*/  LDG.E R19, desc[UR6][R14.64+0xc] ;  /* 0x00000c060e137981 */ /* 0x000ee2000c1e1900 */
[----:B------:R-:W-:-:S03]  /*0440*/  IMAD.WIDE.U32 R16, R27, 0x4, R20 ;  /* 0x000000041b107825 */ /* 0x000fc600078e0014 */
[----:B------:R-:W5:Y:S04]  /*0450*/  LDG.E R18, desc[UR6][R14.64+0x18] ;  /* 0x000018060e127981 */ /* 0x000f68000c1e1900 */
[----:B------:R-:W4:Y:S04]  /*0460*/  LDG.E R24, desc[UR6][R14.64+0x14] ;  /* 0x000014060e187981 */ /* 0x000f28000c1e1900 */
[----:B------:R-:W5:Y:S04]  /*0470*/  LDG.E R25, desc[UR6][R14.64+0x1c] ;  /* 0x00001c060e197981 */ /* 0x000f68000c1e1900 */
[----:B------:R-:W5:Y:S04]  /*0480*/  LDG.E R17, desc[UR6][R16.64] ;  /* 0x0000000610117981 */ /* 0x000f68000c1e1900 */
[----:B------:R-:W5:Y:S01]  /*0490*/  LDG.E R15, desc[UR6][R20.64] ;  /* 0x00000006140f7981 */ /* 0x000f62000c1e1900 */
[----:B------:R-:W-:-:S04]  /*04a0*/  IADD3 R11, PT, PT, R11, 0x8, RZ ;  /* 0x000000080b0b7810 */ /* 0x000fc80007ffe0ff */
[----:B------:R-:W-:Y:S02]  /*04b0*/  ISETP.NE.AND P0, PT, R11, RZ, PT ;  /* 0x000000ff0b00720c */ /* 0x000fe40003f05270 */
[----:B------:R-:W-:Y:S02]  /*04c0*/  LEA R10, R27, R10, 0x3 ;  /* 0x0000000a1b0a7211 */ /* 0x000fe400078e18ff */
[----:B------:R-:W-:Y:S01]  /*04d0*/  IADD3 R9, PT, PT, R9, 0x8, RZ ;  /* 0x0000000809097810 */ /* 0x000fe20007ffe0ff */
[----:B---3--:R-:W-:-:S04]  /*04e0*/  FFMA R19, R28, R19, R29 ;  /* 0x000000131c137223 */ /* 0x008fc8000000001d */
[----:B--2---:R-:W-:-:S04]  /*04f0*/  FFMA R22, R22, R26, R19 ;  /* 0x0000001a16167223 */ /* 0x004fc80000000013 */
[----:B----4-:R-:W-:-:S04]  /*0500*/  FFMA R22, R23, R24, R22 ;  /* 0x0000001817167223 */ /* 0x010fc80000000016 */
[----:B-----5:R-:W-:-:S04]  /*0510*/  FFMA R18, R15, R18, R22 ;  /* 0x000000120f127223 */ /* 0x020fc80000000016 */
[----:B------:R-:W-:Y:S01]  /*0520*/  FFMA R18, R17, R25, R18 ;  /* 0x0000001911127223 */ /* 0x000fe20000000012 */
[----:B------:R-:W-:Y:S06]  /*0530*/  @P0 BRA `(.L_x_3) ;  /* 0xfffffffc005c0947 */ /* 0x000fec000383ffff */
[----:B------:R-:W-:-:S07]  /*0540*/  MOV R17, R2 ;  /* 0x0000000200117202 */ /* 0x000fce0000000f00 */
.L_x_2:
[----:B------:R-:W-:-:S13]  /*0550*/  ISETP.NE.AND P0, PT, R4, RZ, PT ;  /* 0x000000ff0400720c */ /* 0x000fda0003f05270 */
[----:B------:R-:W-:Y:S05]  /*0560*/  @!P0 BRA `(.L_x_4) ;  /* 0x0000000000e08947 */ /* 0x000fea0003800000 */
[----:B------:R-:W-:Y:S02]  /*0570*/  IADD3 R9, PT, PT, R4, -0x1, RZ ;  /* 0xffffffff04097810 */ /* 0x000fe40007ffe0ff */
[----:B------:R-:W-:Y:S02]  /*0580*/  LOP3.LUT P1, R16, R8, 0x3, RZ, 0xc0, !PT ;  /* 0x0000000308107812 */ /* 0x000fe4000782c0ff */
[----:B------:R-:W-:-:S13]  /*0590*/  ISETP.GE.U32.AND P0, PT, R9, 0x3, PT ;  /* 0x000000030900780c */ /* 0x000fda0003f06070 */
[----:B------:R-:W-:Y:S05]  /*05a0*/  @!P0 BRA `(.L_x_5) ;  /* 0x00000000005c8947 */ /* 0x000fea0003800000 */
[----:B------:R-:W0:Y:S01]  /*05b0*/  LDC R25, c[0x0][0x384] ;  /* 0x0000e100ff197b82 */ /* 0x000e220000000800 */
[----:B------:R-:W-:-:S07]  /*05c0*/  IADD3 R9, PT, PT, R0, R17, RZ ;  /* 0x0000001100097210 */ /* 0x000fce0007ffe0ff */
[----:B------:R-:W1:Y:S08]  /*05d0*/  LDC.64 R20, c[0x0][0x390] ;  /* 0x0000e400ff147b82 */ /* 0x000e700000000a00 */
[----:B------:R-:W2:Y:S01]  /*05e0*/  LDC.64 R10, c[0x0][0x398] ;  /* 0x0000e600ff0a7b82 */ /* 0x000ea20000000a00 */
[----:B0-----:R-:W-:-:S04]  /*05f0*/  IMAD R15, R9, R25, UR4 ;  /* 0x00000004090f7e24 */ /* 0x001fc8000f8e0219 */
[----:B-1----:R-:W-:-:S04]  /*0600*/  IMAD.WIDE R20, R15, 0x4, R20 ;  /* 0x000000040f147825 */ /* 0x002fc800078e0214 */
[----:B------:R-:W-:Y:S02]  /*0610*/  IMAD.WIDE.U32 R14, R25, 0x4, R20 ;  /* 0x00000004190e7825 */ /* 0x000fe400078e0014 */
[----:B------:R-:W3:Y:S02]  /*0620*/  LDG.E R21, desc[UR6][R20.64] ;  /* 0x0000000614157981 */ /* 0x000ee4000c1e1900 */
[----:B--2---:R-:W-:-:S04]  /*0630*/  IMAD.WIDE R10, R9, 0x4, R10 ;  /* 0x00000004090a7825 */ /* 0x004fc800078e020a */
[C---:B------:R-:W-:Y:S01]  /*0640*/  IMAD.WIDE.U32 R22, R25.reuse, 0x4, R14 ;  /* 0x0000000419167825 */ /* 0x040fe200078e000e */
[----:B------:R-:W3:Y:S04]  /*0650*/  LDG.E R9, desc[UR6][R10.64] ;  /* 0x000000060a097981 */ /* 0x000ee8000c1e1900 */
[----:B------:R-:W2:Y:S01]  /*0660*/  LDG.E R14, desc[UR6][R14.64] ;  /* 0x000000060e0e7981 */ /* 0x000ea2000c1e1900 */
[----:B------:R-:W-:-:S03]  /*0670*/  IMAD.WIDE.U32 R24, R25, 0x4, R22 ;  /* 0x0000000419187825 */ /* 0x000fc600078e0016 */
[----:B------:R-:W2:Y:S04]  /*0680*/  LDG.E R19, desc[UR6][R10.64+0x4] ;  /* 0x000004060a137981 */ /* 0x000ea8000c1e1900 */
[----:B------:R-:W4:Y:S04]  /*0690*/  LDG.E R22, desc[UR6][R22.64] ;  /* 0x0000000616167981 */ /* 0x000f28000c1e1900 */
[----:B------:R-:W4:Y:S04]  /*06a0*/  LDG.E R26, desc[UR6][R10.64+0x8] ;  /* 0x000008060a1a7981 */ /* 0x000f28000c1e1900 */
[----:B------:R-:W5:Y:S04]  /*06b0*/  LDG.E R24, desc[UR6][R24.64] ;  /* 0x0000000618187981 */ /* 0x000f68000c1e1900 */
[----:B------:R-:W5:Y:S01]  /*06c0*/  LDG.E R27, desc[UR6][R10.64+0xc] ;  /* 0x00000c060a1b7981 */ /* 0x000f62000c1e1900 */
[----:B------:R-:W-:Y:S01]  /*06d0*/  IADD3 R17, PT, PT, R17, 0x4, RZ ;  /* 0x0000000411117810 */ /* 0x000fe20007ffe0ff */
[----:B---3--:R-:W-:-:S04]  /*06e0*/  FFMA R9, R21, R9, R18 ;  /* 0x0000000915097223 */ /* 0x008fc80000000012 */
[----:B--2---:R-:W-:-:S04]  /*06f0*/  FFMA R9, R14, R19, R9 ;  /* 0x000000130e097223 */ /* 0x004fc80000000009 */
[----:B----4-:R-:W-:-:S04]  /*0700*/  FFMA R9, R22, R26, R9 ;  /* 0x0000001a16097223 */ /* 0x010fc80000000009 */
[----:B-----5:R-:W-:-:S07]  /*0710*/  FFMA R18, R24, R27, R9 ;  /* 0x0000001b18127223 */ /* 0x020fce0000000009 */
.L_x_5:
[----:B------:R-:W-:Y:S05]  /*0720*/  @!P1 BRA `(.L_x_4) ;  /* 0x0000000000709947 */ /* 0x000fea0003800000 */
[----:B------:R-:W-:Y:S01]  /*0730*/  ISETP.NE.AND P0, PT, R16, 0x1, PT ;  /* 0x000000011000780c */ /* 0x000fe20003f05270 */
[----:B------:R-:W0:Y:S01]  /*0740*/  LDC.64 R14, c[0x0][0x390] ;  /* 0x0000e400ff0e7b82 */ /* 0x000e220000000a00 */
[----:B------:R-:W-:-:S04]  /*0750*/  LOP3.LUT R8, R8, 0x1, RZ, 0xc0, !PT ;  /* 0x0000000108087812 */ /* 0x000fc800078ec0ff */
[----:B------:R-:W-:-:S03]  /*0760*/  ISETP.NE.U32.AND P1, PT, R8, 0x1, PT ;  /* 0x000000010800780c */ /* 0x000fc60003f25070 */
[----:B------:R-:W1:Y:S04]  /*0770*/  LDC.64 R20, c[0x0][0x398] ;  /* 0x0000e600ff147b82 */ /* 0x000e680000000a00 */
[----:B------:R-:W-:Y:S02]  /*0780*/  @P0 IADD3 R23, PT, PT, R0, R17, RZ ;  /* 0x0000001100170210 */ /* 0x000fe40007ffe0ff */
[----:B------:R-:W-:Y:S02]  /*0790*/  @P0 IADD3 R17, PT, PT, R17, 0x2, RZ ;  /* 0x0000000211110810 */ /* 0x000fe40007ffe0ff */
[----:B------:R-:W2:Y:S08]  /*07a0*/  @P0 LDC R16, c[0x0][0x384] ;  /* 0x0000e100ff100b82 */ /* 0x000eb00000000800 */
[----:B------:R-:W3:Y:S08]  /*07b0*/  @!P1 LDC R22, c[0x0][0x384] ;  /* 0x0000e100ff169b82 */ /* 0x000ef00000000800 */
[----:B------:R-:W4:Y:S01]  /*07c0*/  LDC.64 R8, c[0x0][0x390] ;  /* 0x0000e400ff087b82 */ /* 0x000f220000000a00 */
[----:B-1----:R-:W-:-:S07]  /*07d0*/  @P0 IMAD.WIDE R20, R23, 0x4, R20 ;  /* 0x0000000417140825 */ /* 0x002fce00078e0214 */
[----:B------:R-:W1:Y:S01]  /*07e0*/  LDC.64 R10, c[0x0][0x398] ;  /* 0x0000e600ff0a7b82 */ /* 0x000e620000000a00 */
[----:B--2---:R-:W-:Y:S02]  /*07f0*/  @P0 IMAD R19, R23, R16, UR4 ;  /* 0x0000000417130e24 */ /* 0x004fe4000f8e0210 */
[----:B------:R-:W2:Y:S02]  /*0800*/  @P0 LDG.E R23, desc[UR6][R20.64] ;  /* 0x0000000614170981 */ /* 0x000ea4000c1e1900 */
[----:B0-----:R-:W-:Y:S01]  /*0810*/  @P0 IMAD.WIDE R14, R19, 0x4, R14 ;  /* 0x00000004130e0825 */ /* 0x001fe200078e020e */
[----:B------:R-:W-:-:S03]  /*0820*/  @!P1 IADD3 R19, PT, PT, R0, R17, RZ ;  /* 0x0000001100139210 */ /* 0x000fc60007ffe0ff */
[----:B------:R-:W-:Y:S02]  /*0830*/  @P0 IMAD.WIDE.U32 R16, R16, 0x4, R14 ;  /* 0x0000000410100825 */ /* 0x000fe400078e000e */
[----:B------:R-:W2:Y:S02]  /*0840*/  @P0 LDG.E R15, desc[UR6][R14.64] ;  /* 0x000000060e0f0981 */ /* 0x000ea4000c1e1900 */
[----:B---3--:R-:W-:Y:S02]  /*0850*/  @!P1 IMAD R25, R19, R22, UR4 ;  /* 0x0000000413199e24 */ /* 0x008fe4000f8e0216 */
[----:B------:R-:W3:Y:S02]  /*0860*/  @P0 LDG.E R16, desc[UR6][R16.64] ;  /* 0x0000000610100981 */ /* 0x000ee4000c1e1900 */
[----:B----4-:R-:W-:-:S04]  /*0870*/  @!P1 IMAD.WIDE R8, R25, 0x4, R8 ;  /* 0x0000000419089825 */ /* 0x010fc800078e0208 */
[----:B-1----:R-:W-:Y:S02]  /*0880*/  @!P1 IMAD.WIDE R10, R19, 0x4, R10 ;  /* 0x00000004130a9825 */ /* 0x002fe400078e020a */
[----:B------:R-:W4:Y:S04]  /*0890*/  @!P1 LDG.E R9, desc[UR6][R8.64] ;  /* 0x0000000608099981 */ /* 0x000f28000c1e1900 */
[----:B------:R-:W3:Y:S04]  /*08a0*/  @P0 LDG.E R19, desc[UR6][R20.64+0x4] ;  /* 0x0000040614130981 */ /* 0x000ee8000c1e1900 */
[----:B------:R-:W4:Y:S01]  /*08b0*/  @!P1 LDG.E R10, desc[UR6][R10.64] ;  /* 0x000000060a0a9981 */ /* 0x000f22000c1e1900 */
[----:B--2---:R-:W-:-:S04]  /*08c0*/  @P0 FFMA R23, R15, R23, R18 ;  /* 0x000000170f170223 */ /* 0x004fc80000000012 */
[----:B---3--:R-:W-:-:S04]  /*08d0*/  @P0 FFMA R18, R16, R19, R23 ;  /* 0x0000001310120223 */ /* 0x008fc80000000017 */
[----:B----4-:R-:W-:-:S07]  /*08e0*/  @!P1 FFMA R18, R9, R10, R18 ;  /* 0x0000000a09129223 */ /* 0x010fce0000000012 */
.L_x_4:
[----:B------:R-:W0:Y:S08]  /*08f0*/  LDC R10, c[0x0][0x384] ;  /* 0x0000e100ff0a7b82 */ /* 0x000e300000000800 */
[----:B------:R-:W1:Y:S01]  /*0900*/  LDC.64 R8, c[0x0][0x3a0] ;  /* 0x0000e800ff087b82 */ /* 0x000e620000000a00 */
[----:B0-----:R-:W-:-:S04]  /*0910*/  IMAD R11, R3, R10, UR4 ;  /* 0x00000004030b7e24 */ /* 0x001fc8000f8e020a */
[----:B-1----:R-:W-:-:S06]  /*0920*/  IMAD.WIDE R8, R11, 0x4, R8 ;  /* 0x000000040b087825 */ /* 0x002fcc00078e0208 */
[----:B------:R-:W2:Y:S01]  /*0930*/  LDG.E R9, desc[UR6][R8.64] ;  /* 0x0000000608097981 */ /* 0x000ea2000c1e1900 */
[----:B------:R-:W-:-:S06]  /*0940*/  UIADD3 UR4, UPT, UPT, UR4, 0x1, URZ ;  /* 0x0000000104047890 */ /* 0x000fcc000fffe0ff */
[----:B------:R-:W-:Y:S01]  /*0950*/  ISETP.NE.AND P0, PT, R10, UR4, PT ;  /* 0x000000040a007c0c */ /* 0x000fe2000bf05270 */
[----:B--2---:R-:W-:-:S04]  /*0960*/  FADD R18, R9, -R18 ;  /* 0x8000001209127221 */ /* 0x004fc80000000000 */
[----:B------:R-:W-:-:S05]  /*0970*/  FFMA R5, R18, R18, R5 ;  /* 0x0000001212057223 */ /* 0x000fca0000000005 */
[----:B------:R0:W-:Y:S03]  /*0980*/  STG.E desc[UR6][R12.64], R5 ;  /* 0x000000050c007986 */ /* 0x0001e6000c101906 */
[----:B------:R-:W-:Y:S05]  /*0990*/  @!P0 EXIT ;  /* 0x000000000000894d */ /* 0x000fea0003800000 */
[----:B------:R-:W-:Y:S05]  /*09a0*/  BRA `(.L_x_6) ;  /* 0xfffffff8001c7947 */ /* 0x000fea000383ffff */
.L_x_1:
[C---:B------:R-:W-:Y:S01]  /*09b0*/  ISETP.GE.U32.AND P1, PT, R0.reuse, 0x10, PT ;  /* 0x000000100000780c */ /* 0x040fe20003f26070 */
[----:B------:R-:W-:Y:S01]  /*09c0*/  HFMA2 R2, -RZ, RZ, 0, 0 ;  /* 0x00000000ff027431 */ /* 0x000fe200000001ff */
[----:B------:R-:W-:Y:S02]  /*09d0*/  LOP3.LUT R8, R0, 0xf, RZ, 0xc0, !PT ;  /* 0x0000000f00087812 */ /* 0x000fe400078ec0ff */
[----:B------:R-:W-:Y:S02]  /*09e0*/  MOV R7, RZ ;  /* 0x000000ff00077202 */ /* 0x000fe40000000f00 */
[----:B------:R-:W-:-:S07]  /*09f0*/  ISETP.NE.AND P0, PT, R8, RZ, PT ;  /* 0x000000ff0800720c */ /* 0x000fce0003f05270 */
[----:B------:R-:W-:Y:S06]  /*0a00*/  @!P1 BRA `(.L_x_7) ;  /* 0x0000000000e49947 */ /* 0x000fec0003800000 */
[----:B------:R-:W-:Y:S01]  /*0a10*/  LOP3.LUT R2, R0, 0x7ffffff0, RZ, 0xc0, !PT ;  /* 0x7ffffff000027812 */ /* 0x000fe200078ec0ff */
[----:B------:R-:W-:Y:S01]  /*0a20*/  UMOV UR4, URZ ;  /* 0x000000ff00047c82 */ /* 0x000fe20008000000 */
[----:B------:R-:W-:-:S07]  /*0a30*/  MOV R7, RZ ;  /* 0x000000ff00077202 */ /* 0x000fce0000000f00 */
.L_x_8:
[----:B------:R-:W0:Y:S01]  /*0a40*/  LDC.64 R4, c[0x0][0x3a0] ;  /* 0x0000e800ff047b82 */ /* 0x000e220000000a00 */
[----:B--2---:R-:W-:-:S04]  /*0a50*/  IMAD R9, R3, R0, UR4 ;  /* 0x0000000403097e24 */ /* 0x004fc8000f8e0200 */
[----:B0-----:R-:W-:-:S05]  /*0a60*/  IMAD.WIDE R4, R9, 0x4, R4 ;  /* 0x0000000409047825 */ /* 0x001fca00078e0204 */
[----:B------:R-:W2:Y:S02]  /*0a70*/  LDG.E R6, desc[UR6][R4.64] ;  /* 0x0000000604067981 */ /* 0x000ea4000c1e1900 */
[----:B--2---:R-:W-:-:S05]  /*0a80*/  FFMA R7, R6, R6, R7 ;  /* 0x0000000606077223 */ /* 0x004fca0000000007 */
[----:B------:R0:W-:Y:S04]  /*0a90*/  STG.E desc[UR6][R12.64], R7 ;  /* 0x000000070c007986 */ /* 0x0001e8000c101906 */
[----:B------:R-:W2:Y:S02]  /*0aa0*/  LDG.E R6, desc[UR6][R4.64+0x4] ;  /* 0x0000040604067981 */ /* 0x000ea4000c1e1900 */
[----:B--2---:R-:W-:-:S05]  /*0ab0*/  FFMA R9, R6, R6, R7 ;  /* 0x0000000606097223 */ /* 0x004fca0000000007 */
[----:B------:R1:W-:Y:S04]  /*0ac0*/  STG.E desc[UR6][R12.64], R9 ;  /* 0x000000090c007986 */ /* 0x0003e8000c101906 */
[----:B------:R-:W2:Y:S02]  /*0ad0*/  LDG.E R6, desc[UR6][R4.64+0x8] ;  /* 0x0000080604067981 */ /* 0x000ea4000c1e1900 */
[----:B--2---:R-:W-:-:S05]  /*0ae0*/  FFMA R11, R6, R6, R9 ;  /* 0x00000006060b7223 */ /* 0x004fca0000000009 */
[----:B------:R2:W-:Y:S04]  /*0af0*/  STG.E desc[UR6][R12.64], R11 ;  /* 0x0000000b0c007986 */ /* 0x0005e8000c101906 */
[----:B------:R-:W3:Y:S02]  /*0b00*/  LDG.E R6, desc[UR6][R4.64+0xc] ;  /* 0x00000c0604067981 */ /* 0x000ee4000c1e1900 */
[----:B---3--:R-:W-:-:S05]  /*0b10*/  FFMA R15, R6, R6, R11 ;  /* 0x00000006060f7223 */ /* 0x008fca000000000b */
[----:B------:R3:W-:Y:S04]  /*0b20*/  STG.E desc[UR6][R12.64], R15 ;  /* 0x0000000f0c007986 */ /* 0x0007e8000c101906 */
[----:B------:R-:W0:Y:S02]  /*0b30*/  LDG.E R6, desc[UR6][R4.64+0x10] ;  /* 0x0000100604067981 */ /* 0x000e24000c1e1900 */
[----:B0-----:R-:W-:-:S05]  /*0b40*/  FFMA R7, R6, R6, R15 ;  /* 0x0000000606077223 */ /* 0x001fca000000000f */
[----:B------:R0:W-:Y:S04]  /*0b50*/  STG.E desc[UR6][R12.64], R7 ;  /* 0x000000070c007986 */ /* 0x0001e8000c101906 */
[----:B------:R-:W1:Y:S02]  /*0b60*/  LDG.E R6, desc[UR6][R4.64+0x14] ;  /* 0x0000140604067981 */ /* 0x000e64000c1e1900 */
[----:B-1----:R-:W-:-:S05]  /*0b70*/  FFMA R9, R6, R6, R7 ;  /* 0x0000000606097223 */ /* 0x002fca0000000007 */
        /* <DEDUP_REMOVED lines=9> */
[----:B------:R-:W-:Y:S04]  /*0c10*/  STG.E desc[UR6][R12.64], R7 ;  /* 0x000000070c007986 */ /* 0x000fe8000c101906 */
        /* <DEDUP_REMOVED lines=18> */
[----:B------:R-:W3:Y:S01]  /*0d40*/  LDG.E R6, desc[UR6][R4.64+0x3c] ;  /* 0x00003c0604067981 */ /* 0x000ee2000c1e1900 */
[----:B------:R-:W-:-:S06]  /*0d50*/  UIADD3 UR4, UPT, UPT, UR4, 0x10, URZ ;  /* 0x0000001004047890 */ /* 0x000fcc000fffe0ff */
[----:B------:R-:W-:Y:S01]  /*0d60*/  ISETP.NE.AND P1, PT, R2, UR4, PT ;  /* 0x0000000402007c0c */ /* 0x000fe2000bf25270 */
[----:B---3--:R-:W-:-:S05]  /*0d70*/  FFMA R7, R6, R6, R11 ;  /* 0x0000000606077223 */ /* 0x008fca000000000b */
[----:B------:R2:W-:Y:S07]  /*0d80*/  STG.E desc[UR6][R12.64], R7 ;  /* 0x000000070c007986 */ /* 0x0005ee000c101906 */
[----:B------:R-:W-:Y:S05]  /*0d90*/  @P1 BRA `(.L_x_8) ;  /* 0xfffffffc00281947 */ /* 0x000fea000383ffff */
.L_x_7:
[----:B------:R-:W-:Y:S05]  /*0da0*/  @!P0 EXIT ;  /* 0x000000000000894d */ /* 0x000fea0003800000 */
[----:B------:R-:W-:Y:S02]  /*0db0*/  ISETP.GE.U32.AND P0, PT, R8, 0x8, PT ;  /* 0x000000080800780c */ /* 0x000fe40003f06070 */
[----:B------:R-:W-:-:S04]  /*0dc0*/  LOP3.LUT R10, R0, 0x7, RZ, 0xc0, !PT ;  /* 0x00000007000a7812 */ /* 0x000fc800078ec0ff */
[----:B------:R-:W-:-:S07]  /*0dd0*/  ISETP.NE.AND P1, PT, R10, RZ, PT ;  /* 0x000000ff0a00720c */ /* 0x000fce0003f25270 */
[----:B------:R-:W-:Y:S06]  /*0de0*/  @!P0 BRA `(.L_x_9) ;  /* 0x0000000000708947 */ /* 0x000fec0003800000 */
[----:B------:R-:W0:Y:S01]  /*0df0*/  LDC.64 R4, c[0x0][0x3a0] ;  /* 0x0000e800ff047b82 */ /* 0x000e220000000a00 */
[----:B--2---:R-:W-:-:S04]  /*0e00*/  IMAD R9, R3, R0, R2 ;  /* 0x0000000003097224 */ /* 0x004fc800078e0202 */
[----:B0-----:R-:W-:-:S05]  /*0e10*/  IMAD.WIDE R4, R9, 0x4, R4 ;  /* 0x0000000409047825 */ /* 0x001fca00078e0204 */
[----:B------:R-:W2:Y:S02]  /*0e20*/  LDG.E R6, desc[UR6][R4.64] ;  /* 0x0000000604067981 */ /* 0x000ea4000c1e1900 */
[----:B--2---:R-:W-:-:S05]  /*0e30*/  FFMA R7, R6, R6, R7 ;  /* 0x0000000606077223 */ /* 0x004fca0000000007 */
[----:B------:R-:W-:Y:S04]  /*0e40*/  STG.E desc[UR6][R12.64], R7 ;  /* 0x000000070c007986 */ /* 0x000fe8000c101906 */
        /* <DEDUP_REMOVED lines=12> */
[----:B------:R-:W0:Y:S02]  /*0f10*/  LDG.E R6, desc[UR6][R4.64+0x14] ;  /* 0x0000140604067981 */ /* 0x000e24000c1e1900 */
[----:B0-----:R-:W-:-:S05]  /*0f20*/  FFMA R9, R6, R6, R17 ;  /* 0x0000000606097223 */ /* 0x001fca0000000011 */
[----:B------:R3:W-:Y:S04]  /*0f30*/  STG.E desc[UR6][R12.64], R9 ;  /* 0x000000090c007986 */ /* 0x0007e8000c101906 */
[----:B------:R-:W1:Y:S02]  /*0f40*/  LDG.E R6, desc[UR6][R4.64+0x18] ;  /* 0x0000180604067981 */ /* 0x000e64000c1e1900 */
[----:B-1----:R-:W-:-:S05]  /*0f50*/  FFMA R11, R6, R6, R9 ;  /* 0x00000006060b7223 */ /* 0x002fca0000000009 */
[----:B------:R3:W-:Y:S04]  /*0f60*/  STG.E desc[UR6][R12.64], R11 ;  /* 0x0000000b0c007986 */ /* 0x0007e8000c101906 */
[----:B------:R-:W2:Y:S01]  /*0f70*/  LDG.E R6, desc[UR6][R4.64+0x1c] ;  /* 0x00001c0604067981 */ /* 0x000ea2000c1e1900 */
[----:B------:R-:W-:Y:S01]  /*0f80*/  IADD3 R2, PT, PT, R2, 0x8, RZ ;  /* 0x0000000802027810 */ /* 0x000fe20007ffe0ff */
[----:B--2---:R-:W-:-:S05]  /*0f90*/  FFMA R7, R6, R6, R11 ;  /* 0x0000000606077223 */ /* 0x004fca000000000b */
[----:B------:R3:W-:Y:S02]  /*0fa0*/  STG.E desc[UR6][R12.64], R7 ;  /* 0x000000070c007986 */ /* 0x0007e4000c101906 */
.L_x_9:
[----:B------:R-:W-:Y:S05]  /*0fb0*/  @!P1 EXIT ;  /* 0x000000000000994d */ /* 0x000fea0003800000 */
[----:B------:R-:W-:Y:S02]  /*0fc0*/  ISETP.GE.U32.AND P0, PT, R10, 0x4, PT ;  /* 0x000000040a00780c */ /* 0x000fe40003f06070 */
[----:B------:R-:W-:-:S04]  /*0fd0*/  LOP3.LUT R14, R0, 0x3, RZ, 0xc0, !PT ;  /* 0x00000003000e7812 */ /* 0x000fc800078ec0ff */
[----:B------:R-:W-:-:S07]  /*0fe0*/  ISETP.NE.AND P1, PT, R14, RZ, PT ;  /* 0x000000ff0e00720c */ /* 0x000fce0003f25270 */
[----:B------:R-:W-:Y:S06]  /*0ff0*/  @!P0 BRA `(.L_x_10) ;  /* 0x0000000000408947 */ /* 0x000fec0003800000 */
[----:B------:R-:W0:Y:S01]  /*1000*/  LDC.64 R4, c[0x0][0x3a0] ;  /* 0x0000e800ff047b82 */ /* 0x000e220000000a00 */
[----:B--23--:R-:W-:-:S04]  /*1010*/  IMAD R9, R3, R0, R2 ;  /* 0x0000000003097224 */ /* 0x00cfc800078e0202 */
        /* <DEDUP_REMOVED lines=10> */
[----:B------:R-:W2:Y:S01]  /*10c0*/  LDG.E R6, desc[UR6][R4.64+0xc] ;  /* 0x00000c0604067981 */ /* 0x000ea2000c1e1900 */
[----:B------:R-:W-:Y:S01]  /*10d0*/  IADD3 R2, PT, PT, R2, 0x4, RZ ;  /* 0x0000000402027810 */ /* 0x000fe20007ffe0ff */
[----:B--2---:R-:W-:-:S05]  /*10e0*/  FFMA R7, R6, R6, R15 ;  /* 0x0000000606077223 */ /* 0x004fca000000000f */
[----:B------:R0:W-:Y:S02]  /*10f0*/  STG.E desc[UR6][R12.64], R7 ;  /* 0x000000070c007986 */ /* 0x0001e4000c101906 */
.L_x_10:
[----:B------:R-:W-:Y:S05]  /*1100*/  @!P1 EXIT ;  /* 0x000000000000994d */ /* 0x000fea0003800000 */
[----:B0-23--:R-:W0:Y:S01]  /*1110*/  LDC.64 R8, c[0x0][0x3a0] ;  /* 0x0000e800ff087b82 */ /* 0x00de220000000a00 */
[----:B------:R-:W-:-:S05]  /*1120*/  UMOV UR4, URZ ;  /* 0x000000ff00047c82 */ /* 0x000fca0008000000 */
.L_x_11:
[----:B------:R-:W-:-:S04]  /*1130*/  IMAD R5, R3, R0, R2 ;  /* 0x0000000003057224 */ /* 0x000fc800078e0202 */
[----:B0-----:R-:W-:-:S06]  /*1140*/  IMAD.WIDE R4, R5, 0x4, R8 ;  /* 0x0000000405047825 */ /* 0x001fcc00078e0208 */
[----:B------:R-:W2:Y:S01]  /*1150*/  LDG.E R4, desc[UR6][R4.64] ;  /* 0x0000000604047981 */ /* 0x000ea2000c1e1900 */
[----:B------:R-:W-:Y:S01]  /*1160*/  UIADD3 UR4, UPT, UPT, UR4, 0x1, URZ ;  /* 0x0000000104047890 */ /* 0x000fe2000fffe0ff */
[----:B------:R-:W-:-:S05]  /*1170*/  IADD3 R2, PT, PT, R2, 0x1, RZ ;  /* 0x0000000102027810 */ /* 0x000fca0007ffe0ff */
[----:B------:R-:W-:Y:S01]  /*1180*/  ISETP.NE.AND P0, PT, R14, UR4, PT ;  /* 0x000000040e007c0c */ /* 0x000fe2000bf05270 */
[----:B-12---:R-:W-:-:S05]  /*1190*/  FFMA R7, R4, R4, R7 ;  /* 0x0000000404077223 */ /* 0x006fca0000000007 */
[----:B------:R1:W-:Y:S07]  /*11a0*/  STG.E desc[UR6][R12.64], R7 ;  /* 0x000000070c007986 */ /* 0x0003ee000c101906 */
[----:B------:R-:W-:Y:S05]  /*11b0*/  @P0 BRA `(.L_x_11) ;  /* 0xfffffffc00dc0947 */ /* 0x000fea000383ffff */
[----:B------:R-:W-:Y:S05]  /*11c0*/  EXIT ;  /* 0x000000000000794d */ /* 0x000fea0003800000 */
.L_x_0:
[----:B------:R-:W-:-:S05]  /*11d0*/  HFMA2 R3, -RZ, RZ, 27.984375, 0 ;  /* 0x4eff0000ff037431 */ /* 0x000fca00000001ff */
[----:B------:R-:W-:Y:S01]  /*11e0*/  STG.E desc[UR6][R12.64], R3 ;  /* 0x000000030c007986 */ /* 0x000fe2000c101906 */
[----:B------:R-:W-:Y:S05]  /*11f0*/  EXIT ;  /* 0x000000000000794d */ /* 0x000fea0003800000 */
.L_x_12:
[----:B------:R-:W-:-:S00]  /*1200*/  BRA `(.L_x_12) ;  /* 0xfffffffc00fc7947 */ /* 0x000fc0000383ffff */
[----:B------:R-:W-:-:S00]  /*1210*/  NOP ;  /* 0x0000000000007918 */ /* 0x000fc00000000000 */
        /* <DEDUP_REMOVED lines=14> */
.L_x_13:


//--------------------- .nv.shared.reserved.0     --------------------------
	.section	.nv.shared.reserved.0,"aw",@nobits
	.weak		__nv_reservedSMEM_offset_0_alias
	.size		__nv_reservedSMEM_offset_0_alias, 0, 64
	.other		__nv_reservedSMEM_offset_0_alias,@"STO_CUDA_RESERVED_SHARED STV_DEFAULT"
__nv_reservedSMEM_offset_0_alias:
	.zero		0
	.zero		64


//--------------------- .nv.constant0.sumSquareError --------------------------
	.section	.nv.constant0.sumSquareError,"a",@progbits
	.sectionflags	@""
	.align	4
.nv.constant0.sumSquareError:
	.zero		944


//--------------------- SYMBOLS --------------------------

	.type		.nv.reservedSmem.offset0,@object
	.size		.nv.reservedSmem.offset0,0x4
